//
// Generated by NVIDIA NVVM Compiler
//
// Compiler Build ID: CL-36424714
// Cuda compilation tools, release 13.0, V13.0.88
// Based on NVVM 20.0.0
//

.version 9.0
.target sm_100
.address_size 64

	// .globl	_Z10cuda_hellov
.extern .func  (.param .b32 func_retval0) vprintf
(
	.param .b64 vprintf_param_0,
	.param .b64 vprintf_param_1
)
;
.global .align 1 .b8 $str[42] = {98, 105, 100, 58, 91, 37, 100, 93, 44, 32, 116, 105, 100, 58, 91, 37, 100, 93, 32, 72, 101, 108, 108, 111, 32, 87, 111, 114, 108, 100, 32, 102, 114, 111, 109, 32, 71, 80, 85, 33, 10};

.visible .entry _Z10cuda_hellov()
{
	.local .align 8 .b8 	__local_depot0[8];
	.reg .b64 	%SP;
	.reg .b64 	%SPL;
	.reg .b32 	%r<5>;
	.reg .b64 	%rd<5>;

	mov.u64 	%SPL, __local_depot0;
	cvta.local.u64 	%SP, %SPL;
	add.u64 	%rd1, %SP, 0;
	add.u64 	%rd2, %SPL, 0;
	mov.u32 	%r1, %ctaid.x;
	mov.u32 	%r2, %tid.x;
	st.local.v2.u32 	[%rd2], {%r1, %r2};
	mov.u64 	%rd3, $str;
	cvta.global.u64 	%rd4, %rd3;
	{ // callseq 0, 0
	.param .b64 param0;
	st.param.b64 	[param0], %rd4;
	.param .b64 param1;
	st.param.b64 	[param1], %rd1;
	.param .b32 retval0;
	call.uni (retval0), 
	vprintf, 
	(
	param0, 
	param1
	);
	ld.param.b32 	%r3, [retval0];
	} // callseq 0
	ret;

}


// ===== COMPILED SASS (sm_100) =====

	.target	sm_100

	.elftype	@"ET_EXEC"


//--------------------- .note.nv.tkinfo           --------------------------
	.section	.note.nv.tkinfo,"",@"SHT_NOTE"
	.sectionflags	@"SHF_NOTE_NV_TKINFO"
	.tkinfo
        /*0018*/ 	.word	0x00000002
        /*0030*/ 	.string	""
        /*0030*/ 	.string	"ptxas"
        /*0030*/ 	.string	"Cuda compilation tools, release 13.0, V13.0.88"
        /*0030*/ 	.string	"Build cuda_13.0.r13.0/compiler.36424714_0"
        /*0030*/ 	.string	"-arch sm_100 -m 64 "



//--------------------- .note.nv.cuinfo           --------------------------
	.section	.note.nv.cuinfo,"",@"SHT_NOTE"
	.sectionflags	@"SHF_NOTE_NV_CUINFO"
        /*0018*/ 	.short	0x0002
        /*001a*/ 	.short	0x0064
        /*001c*/ 	.short	0x0082
	.zero		2


//--------------------- .nv.info                  --------------------------
	.section	.nv.info,"",@"SHT_CUDA_INFO"
	.align	4


	//----- nvinfo : EIATTR_REGCOUNT
	.align		4
        /*0000*/ 	.byte	0x04, 0x2f
        /*0002*/ 	.short	(.L_2 - .L_1)
	.align		4
.L_1:
        /*0004*/ 	.word	index@(_Z10cuda_hellov)
        /*0008*/ 	.word	0x00000018


	//----- nvinfo : EIATTR_FRAME_SIZE
	.align		4
.L_2:
        /*000c*/ 	.byte	0x04, 0x11
        /*000e*/ 	.short	(.L_4 - .L_3)
	.align		4
.L_3:
        /*0010*/ 	.word	index@(_Z10cuda_hellov)
        /*0014*/ 	.word	0x00000008


	//----- nvinfo : EIATTR_MIN_STACK_SIZE
	.align		4
.L_4:
        /*0018*/ 	.byte	0x04, 0x12
        /*001a*/ 	.short	(.L_6 - .L_5)
	.align		4
.L_5:
        /*001c*/ 	.word	index@(_Z10cuda_hellov)
        /*0020*/ 	.word	0x00000008
.L_6:


//--------------------- .nv.compat                --------------------------
	.section	.nv.compat,"",@"SHT_CUDA_COMPAT_INFO"
	.align	4
        /*0000*/ 	.byte	0x02, 0x09, 0x00, 0x00, 0x02, 0x02, 0x01, 0x00, 0x02, 0x05, 0x05, 0x00, 0x03, 0x07, 0x01, 0x01
        /*0010*/ 	.byte	0x02, 0x03, 0x00, 0x00, 0x02, 0x06, 0x01, 0x00, 0x04, 0x0b, 0x08, 0x00, 0x09, 0x00, 0x00, 0x00
        /*0020*/ 	.byte	0x00, 0x00, 0x00, 0x00


//--------------------- .nv.info._Z10cuda_hellov  --------------------------
	.section	.nv.info._Z10cuda_hellov,"",@"SHT_CUDA_INFO"
	.sectionflags	@""
	.align	4


	//----- nvinfo : EIATTR_CUDA_API_VERSION
	.align		4
        /*0000*/ 	.byte	0x04, 0x37
        /*0002*/ 	.short	(.L_8 - .L_7)
.L_7:
        /*0004*/ 	.word	0x00000082


	//----- nvinfo : EIATTR_SPARSE_MMA_MASK
	.align		4
.L_8:
        /*0008*/ 	.byte	0x03, 0x50
        /*000a*/ 	.short	0x0000


	//----- nvinfo : EIATTR_MAXREG_COUNT
	.align		4
        /*000c*/ 	.byte	0x03, 0x1b
        /*000e*/ 	.short	0x00ff


	//----- nvinfo : EIATTR_EXTERNS
	.align		4
        /*0010*/ 	.byte	0x04, 0x0f
        /*0012*/ 	.short	(.L_10 - .L_9)


	//   ....[0]....
	.align		4
.L_9:
        /*0014*/ 	.word	index@(vprintf)


	//----- nvinfo : EIATTR_MERCURY_ISA_VERSION
	.align		4
.L_10:
        /*0018*/ 	.byte	0x03, 0x5f
        /*001a*/ 	.short	0x0101


	//----- nvinfo : EIATTR_VRC_CTA_INIT_COUNT
	.align		4
        /*001c*/ 	.byte	0x02, 0x4a
	.zero		1
	.zero		1


	//----- nvinfo : EIATTR_SYSCALL_OFFSETS
	.align		4
        /*0020*/ 	.byte	0x04, 0x46
        /*0022*/ 	.short	(.L_12 - .L_11)


	//   ....[0]....
.L_11:
        /*0024*/ 	.word	0x000000f0


	//----- nvinfo : EIATTR_EXIT_INSTR_OFFSETS
	.align		4
.L_12:
        /*0028*/ 	.byte	0x04, 0x1c
        /*002a*/ 	.short	(.L_14 - .L_13)


	//   ....[0]....
.L_13:
        /*002c*/ 	.word	0x00000100


	//----- nvinfo : EIATTR_SW_WAR
	.align		4
.L_14:
        /*0030*/ 	.byte	0x04, 0x36
        /*0032*/ 	.short	(.L_16 - .L_15)
.L_15:
        /*0034*/ 	.word	0x00000008
.L_16:


//--------------------- .nv.callgraph             --------------------------
	.section	.nv.callgraph,"",@"SHT_CUDA_CALLGRAPH"
	.align	4
	.sectionentsize	8
	.align		4
        /*0000*/ 	.word	0x00000000
	.align		4
        /*0004*/ 	.word	0xffffffff
	.align		4
        /*0008*/ 	.word	index@(_Z10cuda_hellov)
	.align		4
        /*000c*/ 	.word	index@(vprintf)
	.align		4
        /*0010*/ 	.word	0x00000000
	.align		4
        /*0014*/ 	.word	0xfffffffe
	.align		4
        /*0018*/ 	.word	0x00000000
	.align		4
        /*001c*/ 	.word	0xfffffffd
	.align		4
        /*0020*/ 	.word	0x00000000
	.align		4
        /*0024*/ 	.word	0xfffffffc


//--------------------- .nv.constant4             --------------------------
	.section	.nv.constant4,"a",@progbits
	.align	8
	.align		8
.nv.constant4:
        /*0000*/ 	.dword	vprintf
	.align		8
        /*0008*/ 	.dword	$str


//--------------------- .text._Z10cuda_hellov     --------------------------
	.section	.text._Z10cuda_hellov,"ax",@progbits
	.align	128
        .global         _Z10cuda_hellov
        .type           _Z10cuda_hellov,@function
        .size           _Z10cuda_hellov,(.L_x_2 - _Z10cuda_hellov)
        .other          _Z10cuda_hellov,@"STO_CUDA_ENTRY STV_DEFAULT"
_Z10cuda_hellov:
.text._Z10cuda_hellov:
[----:B------:R-:W0:Y:S01]  /*0000*/  LDC R1, c[0x0][0x37c] ;  /* 0x0000df00ff017b82 */ /* 0x000e220000000800 */
[----:B------:R-:W1:Y:S01]  /*0010*/  S2R R8, SR_CTAID.X ;  /* 0x0000000000087919 */ /* 0x000e620000002500 */
[----:B0-----:R-:W-:Y:S01]  /*0020*/  VIADD R1, R1, 0xfffffff8 ;  /* 0xfffffff801017836 */ /* 0x001fe20000000000 */
[----:B------:R-:W-:Y:S01]  /*0030*/  MOV R0, 0x0 ;  /* 0x0000000000007802 */ /* 0x000fe20000000f00 */
[----:B------:R-:W0:Y:S01]  /*0040*/  LDCU UR4, c[0x0][0x2f8] ;  /* 0x00005f00ff0477ac */ /* 0x000e220008000800 */
[----:B------:R-:W1:Y:S03]  /*0050*/  S2R R9, SR_TID.X ;  /* 0x0000000000097919 */ /* 0x000e660000002100 */
[----:B------:R2:W3:Y:S01]  /*0060*/  LDC.64 R2, c[0x4][R0] ;  /* 0x0100000000027b82 */ /* 0x0004e20000000a00 */
[----:B------:R-:W4:Y:S01]  /*0070*/  LDCU.64 UR6, c[0x4][0x8] ;  /* 0x01000100ff0677ac */ /* 0x000f220008000a00 */
[----:B------:R-:W5:Y:S01]  /*0080*/  LDCU UR5, c[0x0][0x2fc] ;  /* 0x00005f80ff0577ac */ /* 0x000f620008000800 */
[----:B0-----:R-:W-:Y:S01]  /*0090*/  IADD3 R6, P0, PT, R1, UR4, RZ ;  /* 0x0000000401067c10 */ /* 0x001fe2000ff1e0ff */
[----:B----4-:R-:W-:Y:S01]  /*00a0*/  IMAD.U32 R4, RZ, RZ, UR6 ;  /* 0x00000006ff047e24 */ /* 0x010fe2000f8e00ff */
[----:B------:R-:W-:-:S03]  /*00b0*/  MOV R5, UR7 ;  /* 0x0000000700057c02 */ /* 0x000fc60008000f00 */
[----:B-----5:R-:W-:Y:S01]  /*00c0*/  IMAD.X R7, RZ, RZ, UR5, P0 ;  /* 0x00000005ff077e24 */ /* 0x020fe200080e06ff */
[----:B-1----:R2:W-:Y:S07]  /*00d0*/  STL.64 [R1], R8 ;  /* 0x0000000801007387 */ /* 0x0025ee0000100a00 */
[----:B------:R-:W-:-:S07]  /*00e0*/  LEPC R20, `(.L_x_0) ;  /* 0x000000001014794e */ /* 0x000fce0000000000 */
[----:B--23--:R-:W-:Y:S05]  /*00f0*/  CALL.ABS.NOINC R2 ;  /* 0x0000000002007343 */ /* 0x00cfea0003c00000 */
.L_x_0:
[----:B------:R-:W-:Y:S05]  /*0100*/  EXIT ;  /* 0x000000000000794d */ /* 0x000fea0003800000 */
.L_x_1:
[----:B------:R-:W-:-:S00]  /*0110*/  BRA `(.L_x_1) ;  /* 0xfffffffc00fc7947 */ /* 0x000fc0000383ffff */
[----:B------:R-:W-:-:S00]  /*0120*/  NOP ;  /* 0x0000000000007918 */ /* 0x000fc00000000000 */
        /* <DEDUP_REMOVED lines=13> */
.L_x_2:


//--------------------- .nv.global.init           --------------------------
	.section	.nv.global.init,"aw",@progbits
.nv.global.init:
	.type		$str,@object
	.size		$str,(.L_0 - $str)
$str:
        /*0000*/ 	.byte	0x62, 0x69, 0x64, 0x3a, 0x5b, 0x25, 0x64, 0x5d, 0x2c, 0x20, 0x74, 0x69, 0x64, 0x3a, 0x5b, 0x25
        /*0010*/ 	.byte	0x64, 0x5d, 0x20, 0x48, 0x65, 0x6c, 0x6c, 0x6f, 0x20, 0x57, 0x6f, 0x72, 0x6c, 0x64, 0x20, 0x66
        /*0020*/ 	.byte	0x72, 0x6f, 0x6d, 0x20, 0x47, 0x50, 0x55, 0x21, 0x0a, 0x00
.L_0:


//--------------------- .nv.shared.reserved.0     --------------------------
	.section	.nv.shared.reserved.0,"aw",@nobits
	.weak		__nv_reservedSMEM_offset_0_alias
	.size		__nv_reservedSMEM_offset_0_alias, 0, 64
	.other		__nv_reservedSMEM_offset_0_alias,@"STO_CUDA_RESERVED_SHARED STV_DEFAULT"
__nv_reservedSMEM_offset_0_alias:
	.zero		0
	.zero		64


//--------------------- .nv.constant0._Z10cuda_hellov --------------------------
	.section	.nv.constant0._Z10cuda_hellov,"a",@progbits
	.sectionflags	@""
	.align	4
.nv.constant0._Z10cuda_hellov:
	.zero		896


//--------------------- SYMBOLS --------------------------

	.type		.nv.reservedSmem.offset0,@object
	.size		.nv.reservedSmem.offset0,0x4
	.type		vprintf,@function
